//
// Generated by NVIDIA NVVM Compiler
//
// Compiler Build ID: CL-36424714
// Cuda compilation tools, release 13.0, V13.0.88
// Based on NVVM 20.0.0
//

.version 9.0
.target sm_100
.address_size 64

	// .globl	_Z15matrixAddGlobalPfS_S_ii
// _ZZ15matrixAddSharedPfS_S_iiE5tileA has been demoted
// _ZZ15matrixAddSharedPfS_S_iiE5tileB has been demoted

.visible .entry _Z15matrixAddGlobalPfS_S_ii(
	.param .u64 .ptr .align 1 _Z15matrixAddGlobalPfS_S_ii_param_0,
	.param .u64 .ptr .align 1 _Z15matrixAddGlobalPfS_S_ii_param_1,
	.param .u64 .ptr .align 1 _Z15matrixAddGlobalPfS_S_ii_param_2,
	.param .u32 _Z15matrixAddGlobalPfS_S_ii_param_3,
	.param .u32 _Z15matrixAddGlobalPfS_S_ii_param_4
)
{
	.reg .pred 	%p<4>;
	.reg .b32 	%r<12>;
	.reg .b32 	%f<4>;
	.reg .b64 	%rd<11>;

	ld.param.u64 	%rd1, [_Z15matrixAddGlobalPfS_S_ii_param_0];
	ld.param.u64 	%rd2, [_Z15matrixAddGlobalPfS_S_ii_param_1];
	ld.param.u64 	%rd3, [_Z15matrixAddGlobalPfS_S_ii_param_2];
	ld.param.u32 	%r3, [_Z15matrixAddGlobalPfS_S_ii_param_3];
	ld.param.u32 	%r4, [_Z15matrixAddGlobalPfS_S_ii_param_4];
	mov.u32 	%r5, %ctaid.y;
	mov.u32 	%r6, %ntid.y;
	mov.u32 	%r7, %tid.y;
	mad.lo.s32 	%r1, %r5, %r6, %r7;
	mov.u32 	%r8, %ctaid.x;
	mov.u32 	%r9, %ntid.x;
	mov.u32 	%r10, %tid.x;
	mad.lo.s32 	%r2, %r8, %r9, %r10;
	setp.ge.s32 	%p1, %r1, %r4;
	setp.ge.s32 	%p2, %r2, %r3;
	or.pred  	%p3, %p2, %p1;
	@%p3 bra 	$L__BB0_2;
	cvta.to.global.u64 	%rd4, %rd1;
	cvta.to.global.u64 	%rd5, %rd2;
	cvta.to.global.u64 	%rd6, %rd3;
	mad.lo.s32 	%r11, %r3, %r1, %r2;
	mul.wide.s32 	%rd7, %r11, 4;
	add.s64 	%rd8, %rd4, %rd7;
	ld.global.f32 	%f1, [%rd8];
	add.s64 	%rd9, %rd5, %rd7;
	ld.global.f32 	%f2, [%rd9];
	add.f32 	%f3, %f1, %f2;
	add.s64 	%rd10, %rd6, %rd7;
	st.global.f32 	[%rd10], %f3;
$L__BB0_2:
	ret;

}
	// .globl	_Z15matrixAddSharedPfS_S_ii
.visible .entry _Z15matrixAddSharedPfS_S_ii(
	.param .u64 .ptr .align 1 _Z15matrixAddSharedPfS_S_ii_param_0,
	.param .u64 .ptr .align 1 _Z15matrixAddSharedPfS_S_ii_param_1,
	.param .u64 .ptr .align 1 _Z15matrixAddSharedPfS_S_ii_param_2,
	.param .u32 _Z15matrixAddSharedPfS_S_ii_param_3,
	.param .u32 _Z15matrixAddSharedPfS_S_ii_param_4
)
{
	.reg .pred 	%p<6>;
	.reg .b32 	%r<21>;
	.reg .b32 	%f<6>;
	.reg .b64 	%rd<12>;
	// demoted variable
	.shared .align 4 .b8 _ZZ15matrixAddSharedPfS_S_iiE5tileA[1024];
	// demoted variable
	.shared .align 4 .b8 _ZZ15matrixAddSharedPfS_S_iiE5tileB[1024];
	ld.param.u64 	%rd1, [_Z15matrixAddSharedPfS_S_ii_param_0];
	ld.param.u64 	%rd2, [_Z15matrixAddSharedPfS_S_ii_param_1];
	ld.param.u64 	%rd3, [_Z15matrixAddSharedPfS_S_ii_param_2];
	ld.param.u32 	%r4, [_Z15matrixAddSharedPfS_S_ii_param_3];
	ld.param.u32 	%r5, [_Z15matrixAddSharedPfS_S_ii_param_4];
	mov.u32 	%r6, %ctaid.y;
	mov.u32 	%r7, %ntid.y;
	mov.u32 	%r8, %tid.y;
	mad.lo.s32 	%r9, %r6, %r7, %r8;
	mov.u32 	%r10, %ctaid.x;
	mov.u32 	%r11, %ntid.x;
	mov.u32 	%r12, %tid.x;
	mad.lo.s32 	%r13, %r10, %r11, %r12;
	mad.lo.s32 	%r1, %r4, %r9, %r13;
	setp.lt.s32 	%p2, %r9, %r5;
	setp.lt.s32 	%p3, %r13, %r4;
	and.pred  	%p1, %p3, %p2;
	shl.b32 	%r14, %r8, 6;
	mov.u32 	%r15, _ZZ15matrixAddSharedPfS_S_iiE5tileA;
	add.s32 	%r16, %r15, %r14;
	shl.b32 	%r17, %r12, 2;
	add.s32 	%r2, %r16, %r17;
	mov.u32 	%r18, _ZZ15matrixAddSharedPfS_S_iiE5tileB;
	add.s32 	%r19, %r18, %r14;
	add.s32 	%r3, %r19, %r17;
	not.pred 	%p4, %p1;
	@%p4 bra 	$L__BB1_2;
	cvta.to.global.u64 	%rd4, %rd1;
	cvta.to.global.u64 	%rd5, %rd2;
	mul.wide.s32 	%rd6, %r1, 4;
	add.s64 	%rd7, %rd4, %rd6;
	ld.global.f32 	%f1, [%rd7];
	st.shared.f32 	[%r2], %f1;
	add.s64 	%rd8, %rd5, %rd6;
	ld.global.f32 	%f2, [%rd8];
	st.shared.f32 	[%r3], %f2;
	bra.uni 	$L__BB1_3;
$L__BB1_2:
	mov.b32 	%r20, 0;
	st.shared.u32 	[%r2], %r20;
	st.shared.u32 	[%r3], %r20;
$L__BB1_3:
	bar.sync 	0;
	@%p4 bra 	$L__BB1_5;
	ld.shared.f32 	%f3, [%r2];
	ld.shared.f32 	%f4, [%r3];
	add.f32 	%f5, %f3, %f4;
	cvta.to.global.u64 	%rd9, %rd3;
	mul.wide.s32 	%rd10, %r1, 4;
	add.s64 	%rd11, %rd9, %rd10;
	st.global.f32 	[%rd11], %f5;
$L__BB1_5:
	ret;

}


// ===== COMPILED SASS (sm_100) =====

	.target	sm_100

	.elftype	@"ET_EXEC"


//--------------------- .note.nv.tkinfo           --------------------------
	.section	.note.nv.tkinfo,"",@"SHT_NOTE"
	.sectionflags	@"SHF_NOTE_NV_TKINFO"
	.tkinfo
        /*0018*/ 	.word	0x00000002
        /*0030*/ 	.string	""
        /*0030*/ 	.string	"ptxas"
        /*0030*/ 	.string	"Cuda compilation tools, release 13.0, V13.0.88"
        /*0030*/ 	.string	"Build cuda_13.0.r13.0/compiler.36424714_0"
        /*0030*/ 	.string	"-arch sm_100 -m 64 "



//--------------------- .note.nv.cuinfo           --------------------------
	.section	.note.nv.cuinfo,"",@"SHT_NOTE"
	.sectionflags	@"SHF_NOTE_NV_CUINFO"
        /*0018*/ 	.short	0x0002
        /*001a*/ 	.short	0x0064
        /*001c*/ 	.short	0x0082
	.zero		2


//--------------------- .nv.info                  --------------------------
	.section	.nv.info,"",@"SHT_CUDA_INFO"
	.align	4


	//----- nvinfo : EIATTR_REGCOUNT
	.align		4
        /*0000*/ 	.byte	0x04, 0x2f
        /*0002*/ 	.short	(.L_1 - .L_0)
	.align		4
.L_0:
        /*0004*/ 	.word	index@(_Z15matrixAddGlobalPfS_S_ii)
        /*0008*/ 	.word	0x0000000c


	//----- nvinfo : EIATTR_FRAME_SIZE
	.align		4
.L_1:
        /*000c*/ 	.byte	0x04, 0x11
        /*000e*/ 	.short	(.L_3 - .L_2)
	.align		4
.L_2:
        /*0010*/ 	.word	index@(_Z15matrixAddGlobalPfS_S_ii)
        /*0014*/ 	.word	0x00000000


	//----- nvinfo : EIATTR_REGCOUNT
	.align		4
.L_3:
        /*0018*/ 	.byte	0x04, 0x2f
        /*001a*/ 	.short	(.L_5 - .L_4)
	.align		4
.L_4:
        /*001c*/ 	.word	index@(_Z15matrixAddSharedPfS_S_ii)
        /*0020*/ 	.word	0x0000000e


	//----- nvinfo : EIATTR_FRAME_SIZE
	.align		4
.L_5:
        /*0024*/ 	.byte	0x04, 0x11
        /*0026*/ 	.short	(.L_7 - .L_6)
	.align		4
.L_6:
        /*0028*/ 	.word	index@(_Z15matrixAddSharedPfS_S_ii)
        /*002c*/ 	.word	0x00000000


	//----- nvinfo : EIATTR_MIN_STACK_SIZE
	.align		4
.L_7:
        /*0030*/ 	.byte	0x04, 0x12
        /*0032*/ 	.short	(.L_9 - .L_8)
	.align		4
.L_8:
        /*0034*/ 	.word	index@(_Z15matrixAddSharedPfS_S_ii)
        /*0038*/ 	.word	0x00000000


	//----- nvinfo : EIATTR_MIN_STACK_SIZE
	.align		4
.L_9:
        /*003c*/ 	.byte	0x04, 0x12
        /*003e*/ 	.short	(.L_11 - .L_10)
	.align		4
.L_10:
        /*0040*/ 	.word	index@(_Z15matrixAddGlobalPfS_S_ii)
        /*0044*/ 	.word	0x00000000
.L_11:


//--------------------- .nv.compat                --------------------------
	.section	.nv.compat,"",@"SHT_CUDA_COMPAT_INFO"
	.align	4
        /*0000*/ 	.byte	0x02, 0x09, 0x00, 0x00, 0x02, 0x02, 0x01, 0x00, 0x02, 0x05, 0x05, 0x00, 0x03, 0x07, 0x01, 0x01
        /*0010*/ 	.byte	0x02, 0x03, 0x00, 0x00, 0x02, 0x06, 0x01, 0x00, 0x04, 0x0b, 0x08, 0x00, 0x09, 0x00, 0x00, 0x00
        /*0020*/ 	.byte	0x00, 0x00, 0x00, 0x00


//--------------------- .nv.info._Z15matrixAddSharedPfS_S_ii --------------------------
	.section	.nv.info._Z15matrixAddSharedPfS_S_ii,"",@"SHT_CUDA_INFO"
	.sectionflags	@""
	.align	4


	//----- nvinfo : EIATTR_CUDA_API_VERSION
	.align		4
        /*0000*/ 	.byte	0x04, 0x37
        /*0002*/ 	.short	(.L_13 - .L_12)
.L_12:
        /*0004*/ 	.word	0x00000082


	//----- nvinfo : EIATTR_KPARAM_INFO
	.align		4
.L_13:
        /*0008*/ 	.byte	0x04, 0x17
        /*000a*/ 	.short	(.L_15 - .L_14)
.L_14:
        /*000c*/ 	.word	0x00000000
        /*0010*/ 	.short	0x0004
        /*0012*/ 	.short	0x001c
        /*0014*/ 	.byte	0x00, 0xf0, 0x11, 0x00


	//----- nvinfo : EIATTR_KPARAM_INFO
	.align		4
.L_15:
        /*0018*/ 	.byte	0x04, 0x17
        /*001a*/ 	.short	(.L_17 - .L_16)
.L_16:
        /*001c*/ 	.word	0x00000000
        /*0020*/ 	.short	0x0003
        /*0022*/ 	.short	0x0018
        /*0024*/ 	.byte	0x00, 0xf0, 0x11, 0x00


	//----- nvinfo : EIATTR_KPARAM_INFO
	.align		4
.L_17:
        /*0028*/ 	.byte	0x04, 0x17
        /*002a*/ 	.short	(.L_19 - .L_18)
.L_18:
        /*002c*/ 	.word	0x00000000
        /*0030*/ 	.short	0x0002
        /*0032*/ 	.short	0x0010
        /*0034*/ 	.byte	0x00, 0xf5, 0x21, 0x00


	//----- nvinfo : EIATTR_KPARAM_INFO
	.align		4
.L_19:
        /*0038*/ 	.byte	0x04, 0x17
        /*003a*/ 	.short	(.L_21 - .L_20)
.L_20:
        /*003c*/ 	.word	0x00000000
        /*0040*/ 	.short	0x0001
        /*0042*/ 	.short	0x0008
        /*0044*/ 	.byte	0x00, 0xf5, 0x21, 0x00


	//----- nvinfo : EIATTR_KPARAM_INFO
	.align		4
.L_21:
        /*0048*/ 	.byte	0x04, 0x17
        /*004a*/ 	.short	(.L_23 - .L_22)
.L_22:
        /*004c*/ 	.word	0x00000000
        /*0050*/ 	.short	0x0000
        /*0052*/ 	.short	0x0000
        /*0054*/ 	.byte	0x00, 0xf5, 0x21, 0x00


	//----- nvinfo : EIATTR_SPARSE_MMA_MASK
	.align		4
.L_23:
        /*0058*/ 	.byte	0x03, 0x50
        /*005a*/ 	.short	0x0000


	//----- nvinfo : EIATTR_MAXREG_COUNT
	.align		4
        /*005c*/ 	.byte	0x03, 0x1b
        /*005e*/ 	.short	0x00ff


	//----- nvinfo : EIATTR_NUM_BARRIERS
	.align		4
        /*0060*/ 	.byte	0x02, 0x4c
        /*0062*/ 	.byte	0x01
	.zero		1


	//----- nvinfo : EIATTR_MERCURY_ISA_VERSION
	.align		4
        /*0064*/ 	.byte	0x03, 0x5f
        /*0066*/ 	.short	0x0101


	//----- nvinfo : EIATTR_VRC_CTA_INIT_COUNT
	.align		4
        /*0068*/ 	.byte	0x02, 0x4a
	.zero		1
	.zero		1


	//----- nvinfo : EIATTR_EXIT_INSTR_OFFSETS
	.align		4
        /*006c*/ 	.byte	0x04, 0x1c
        /*006e*/ 	.short	(.L_25 - .L_24)


	//   ....[0]....
.L_24:
        /*0070*/ 	.word	0x00000220


	//   ....[1]....
        /*0074*/ 	.word	0x00000290


	//----- nvinfo : EIATTR_CBANK_PARAM_SIZE
	.align		4
.L_25:
        /*0078*/ 	.byte	0x03, 0x19
        /*007a*/ 	.short	0x0020


	//----- nvinfo : EIATTR_PARAM_CBANK
	.align		4
        /*007c*/ 	.byte	0x04, 0x0a
        /*007e*/ 	.short	(.L_27 - .L_26)
	.align		4
.L_26:
        /*0080*/ 	.word	index@(.nv.constant0._Z15matrixAddSharedPfS_S_ii)
        /*0084*/ 	.short	0x0380
        /*0086*/ 	.short	0x0020


	//----- nvinfo : EIATTR_SW_WAR
	.align		4
.L_27:
        /*0088*/ 	.byte	0x04, 0x36
        /*008a*/ 	.short	(.L_29 - .L_28)
.L_28:
        /*008c*/ 	.word	0x00000008
.L_29:


//--------------------- .nv.info._Z15matrixAddGlobalPfS_S_ii --------------------------
	.section	.nv.info._Z15matrixAddGlobalPfS_S_ii,"",@"SHT_CUDA_INFO"
	.sectionflags	@""
	.align	4


	//----- nvinfo : EIATTR_CUDA_API_VERSION
	.align		4
        /*0000*/ 	.byte	0x04, 0x37
        /*0002*/ 	.short	(.L_31 - .L_30)
.L_30:
        /*0004*/ 	.word	0x00000082


	//----- nvinfo : EIATTR_KPARAM_INFO
	.align		4
.L_31:
        /*0008*/ 	.byte	0x04, 0x17
        /*000a*/ 	.short	(.L_33 - .L_32)
.L_32:
        /*000c*/ 	.word	0x00000000
        /*0010*/ 	.short	0x0004
        /*0012*/ 	.short	0x001c
        /*0014*/ 	.byte	0x00, 0xf0, 0x11, 0x00


	//----- nvinfo : EIATTR_KPARAM_INFO
	.align		4
.L_33:
        /*0018*/ 	.byte	0x04, 0x17
        /*001a*/ 	.short	(.L_35 - .L_34)
.L_34:
        /*001c*/ 	.word	0x00000000
        /*0020*/ 	.short	0x0003
        /*0022*/ 	.short	0x0018
        /*0024*/ 	.byte	0x00, 0xf0, 0x11, 0x00


	//----- nvinfo : EIATTR_KPARAM_INFO
	.align		4
.L_35:
        /*0028*/ 	.byte	0x04, 0x17
        /*002a*/ 	.short	(.L_37 - .L_36)
.L_36:
        /*002c*/ 	.word	0x00000000
        /*0030*/ 	.short	0x0002
        /*0032*/ 	.short	0x0010
        /*0034*/ 	.byte	0x00, 0xf5, 0x21, 0x00


	//----- nvinfo : EIATTR_KPARAM_INFO
	.align		4
.L_37:
        /*0038*/ 	.byte	0x04, 0x17
        /*003a*/ 	.short	(.L_39 - .L_38)
.L_38:
        /*003c*/ 	.word	0x00000000
        /*0040*/ 	.short	0x0001
        /*0042*/ 	.short	0x0008
        /*0044*/ 	.byte	0x00, 0xf5, 0x21, 0x00


	//----- nvinfo : EIATTR_KPARAM_INFO
	.align		4
.L_39:
        /*0048*/ 	.byte	0x04, 0x17
        /*004a*/ 	.short	(.L_41 - .L_40)
.L_40:
        /*004c*/ 	.word	0x00000000
        /*0050*/ 	.short	0x0000
        /*0052*/ 	.short	0x0000
        /*0054*/ 	.byte	0x00, 0xf5, 0x21, 0x00


	//----- nvinfo : EIATTR_SPARSE_MMA_MASK
	.align		4
.L_41:
        /*0058*/ 	.byte	0x03, 0x50
        /*005a*/ 	.short	0x0000


	//----- nvinfo : EIATTR_MAXREG_COUNT
	.align		4
        /*005c*/ 	.byte	0x03, 0x1b
        /*005e*/ 	.short	0x00ff


	//----- nvinfo : EIATTR_MERCURY_ISA_VERSION
	.align		4
        /*0060*/ 	.byte	0x03, 0x5f
        /*0062*/ 	.short	0x0101


	//----- nvinfo : EIATTR_VRC_CTA_INIT_COUNT
	.align		4
        /*0064*/ 	.byte	0x02, 0x4a
	.zero		1
	.zero		1


	//----- nvinfo : EIATTR_EXIT_INSTR_OFFSETS
	.align		4
        /*0068*/ 	.byte	0x04, 0x1c
        /*006a*/ 	.short	(.L_43 - .L_42)


	//   ....[0]....
.L_42:
        /*006c*/ 	.word	0x000000c0


	//   ....[1]....
        /*0070*/ 	.word	0x00000190


	//----- nvinfo : EIATTR_CBANK_PARAM_SIZE
	.align		4
.L_43:
        /*0074*/ 	.byte	0x03, 0x19
        /*0076*/ 	.short	0x0020


	//----- nvinfo : EIATTR_PARAM_CBANK
	.align		4
        /*0078*/ 	.byte	0x04, 0x0a
        /*007a*/ 	.short	(.L_45 - .L_44)
	.align		4
.L_44:
        /*007c*/ 	.word	index@(.nv.constant0._Z15matrixAddGlobalPfS_S_ii)
        /*0080*/ 	.short	0x0380
        /*0082*/ 	.short	0x0020


	//----- nvinfo : EIATTR_SW_WAR
	.align		4
.L_45:
        /*0084*/ 	.byte	0x04, 0x36
        /*0086*/ 	.short	(.L_47 - .L_46)
.L_46:
        /*0088*/ 	.word	0x00000008
.L_47:


//--------------------- .nv.callgraph             --------------------------
	.section	.nv.callgraph,"",@"SHT_CUDA_CALLGRAPH"
	.align	4
	.sectionentsize	8
	.align		4
        /*0000*/ 	.word	0x00000000
	.align		4
        /*0004*/ 	.word	0xffffffff
	.align		4
        /*0008*/ 	.word	0x00000000
	.align		4
        /*000c*/ 	.word	0xfffffffe
	.align		4
        /*0010*/ 	.word	0x00000000
	.align		4
        /*0014*/ 	.word	0xfffffffd
	.align		4
        /*0018*/ 	.word	0x00000000
	.align		4
        /*001c*/ 	.word	0xfffffffc


//--------------------- .text._Z15matrixAddSharedPfS_S_ii --------------------------
	.section	.text._Z15matrixAddSharedPfS_S_ii,"ax",@progbits
	.align	128
        .global         _Z15matrixAddSharedPfS_S_ii
        .type           _Z15matrixAddSharedPfS_S_ii,@function
        .size           _Z15matrixAddSharedPfS_S_ii,(.L_x_2 - _Z15matrixAddSharedPfS_S_ii)
        .other          _Z15matrixAddSharedPfS_S_ii,@"STO_CUDA_ENTRY STV_DEFAULT"
_Z15matrixAddSharedPfS_S_ii:
.text._Z15matrixAddSharedPfS_S_ii:
[----:B------:R-:W-:Y:S01]  /*0000*/  LDC R1, c[0x0][0x37c] ;  /* 0x0000df00ff017b82 */ /* 0x000fe20000000800 */
[----:B------:R-:W0:Y:S07]  /*0010*/  S2R R9, SR_TID.Y ;  /* 0x0000000000097919 */ /* 0x000e2e0000002200 */
[----:B------:R-:W0:Y:S01]  /*0020*/  S2UR UR4, SR_CTAID.Y ;  /* 0x00000000000479c3 */ /* 0x000e220000002600 */
[----:B------:R-:W1:Y:S01]  /*0030*/  LDCU.64 UR6, c[0x0][0x398] ;  /* 0x00007300ff0677ac */ /* 0x000e620008000a00 */
[----:B------:R-:W2:Y:S01]  /*0040*/  S2R R11, SR_TID.X ;  /* 0x00000000000b7919 */ /* 0x000ea20000002100 */
[----:B------:R-:W3:Y:S05]  /*0050*/  LDCU.64 UR8, c[0x0][0x358] ;  /* 0x00006b00ff0877ac */ /* 0x000eea0008000a00 */
[----:B------:R-:W0:Y:S08]  /*0060*/  LDC R0, c[0x0][0x364] ;  /* 0x0000d900ff007b82 */ /* 0x000e300000000800 */
[----:B------:R-:W2:Y:S08]  /*0070*/  S2UR UR5, SR_CTAID.X ;  /* 0x00000000000579c3 */ /* 0x000eb00000002500 */
[----:B------:R-:W2:Y:S08]  /*0080*/  LDC R7, c[0x0][0x360] ;  /* 0x0000d800ff077b82 */ /* 0x000eb00000000800 */
[----:B------:R-:W4:Y:S01]  /*0090*/  LDC.64 R2, c[0x0][0x380] ;  /* 0x0000e000ff027b82 */ /* 0x000f220000000a00 */
[----:B0-----:R-:W-:-:S05]  /*00a0*/  IMAD R0, R0, UR4, R9 ;  /* 0x0000000400007c24 */ /* 0x001fca000f8e0209 */
[----:B-1----:R-:W-:Y:S02]  /*00b0*/  ISETP.GE.AND P0, PT, R0, UR7, PT ;  /* 0x0000000700007c0c */ /* 0x002fe4000bf06270 */
[----:B------:R-:W0:Y:S01]  /*00c0*/  LDC.64 R4, c[0x0][0x388] ;  /* 0x0000e200ff047b82 */ /* 0x000e220000000a00 */
[----:B--2---:R-:W-:-:S05]  /*00d0*/  IMAD R7, R7, UR5, R11 ;  /* 0x0000000507077c24 */ /* 0x004fca000f8e020b */
[----:B------:R-:W-:Y:S01]  /*00e0*/  ISETP.LT.AND P0, PT, R7, UR6, !P0 ;  /* 0x0000000607007c0c */ /* 0x000fe2000c701270 */
[----:B------:R-:W-:-:S12]  /*00f0*/  IMAD R7, R0, UR6, R7 ;  /* 0x0000000600077c24 */ /* 0x000fd8000f8e0207 */
[----:B----4-:R-:W-:-:S04]  /*0100*/  @P0 IMAD.WIDE R2, R7, 0x4, R2 ;  /* 0x0000000407020825 */ /* 0x010fc800078e0202 */
[----:B0-----:R-:W-:Y:S02]  /*0110*/  @P0 IMAD.WIDE R4, R7, 0x4, R4 ;  /* 0x0000000407040825 */ /* 0x001fe400078e0204 */
[----:B---3--:R-:W2:Y:S04]  /*0120*/  @P0 LDG.E R3, desc[UR8][R2.64] ;  /* 0x0000000802030981 */ /* 0x008ea8000c1e1900 */
[----:B------:R-:W3:Y:S01]  /*0130*/  @P0 LDG.E R5, desc[UR8][R4.64] ;  /* 0x0000000804050981 */ /* 0x000ee2000c1e1900 */
[----:B------:R-:W0:Y:S01]  /*0140*/  S2UR UR6, SR_CgaCtaId ;  /* 0x00000000000679c3 */ /* 0x000e220000008800 */
[----:B------:R-:W-:Y:S02]  /*0150*/  UMOV UR4, 0x400 ;  /* 0x0000040000047882 */ /* 0x000fe40000000000 */
[----:B------:R-:W-:-:S02]  /*0160*/  UIADD3 UR5, UPT, UPT, UR4, 0x400, URZ ;  /* 0x0000040004057890 */ /* 0x000fc4000fffe0ff */
[----:B0-----:R-:W-:Y:S02]  /*0170*/  ULEA UR4, UR6, UR4, 0x18 ;  /* 0x0000000406047291 */ /* 0x001fe4000f8ec0ff */
[----:B------:R-:W-:-:S04]  /*0180*/  ULEA UR5, UR6, UR5, 0x18 ;  /* 0x0000000506057291 */ /* 0x000fc8000f8ec0ff */
[C---:B------:R-:W-:Y:S02]  /*0190*/  LEA R0, R9.reuse, UR4, 0x6 ;  /* 0x0000000409007c11 */ /* 0x040fe4000f8e30ff */
[----:B------:R-:W-:Y:S02]  /*01a0*/  LEA R6, R9, UR5, 0x6 ;  /* 0x0000000509067c11 */ /* 0x000fe4000f8e30ff */
[C---:B------:R-:W-:Y:S02]  /*01b0*/  LEA R0, R11.reuse, R0, 0x2 ;  /* 0x000000000b007211 */ /* 0x040fe400078e10ff */
[----:B------:R-:W-:-:S03]  /*01c0*/  LEA R6, R11, R6, 0x2 ;  /* 0x000000060b067211 */ /* 0x000fc600078e10ff */
[----:B--2---:R0:W-:Y:S04]  /*01d0*/  @P0 STS [R0], R3 ;  /* 0x0000000300000388 */ /* 0x0041e80000000800 */
[----:B---3--:R0:W-:Y:S04]  /*01e0*/  @P0 STS [R6], R5 ;  /* 0x0000000506000388 */ /* 0x0081e80000000800 */
[----:B------:R0:W-:Y:S04]  /*01f0*/  @!P0 STS [R0], RZ ;  /* 0x000000ff00008388 */ /* 0x0001e80000000800 */
[----:B------:R0:W-:Y:S01]  /*0200*/  @!P0 STS [R6], RZ ;  /* 0x000000ff06008388 */ /* 0x0001e20000000800 */
[----:B------:R-:W-:Y:S06]  /*0210*/  BAR.SYNC.DEFER_BLOCKING 0x0 ;  /* 0x0000000000007b1d */ /* 0x000fec0000010000 */
[----:B------:R-:W-:Y:S05]  /*0220*/  @!P0 EXIT ;  /* 0x000000000000894d */ /* 0x000fea0003800000 */
[----:B0-----:R-:W-:Y:S01]  /*0230*/  LDS R0, [R0] ;  /* 0x0000000000007984 */ /* 0x001fe20000000800 */
[----:B------:R-:W0:Y:S03]  /*0240*/  LDC.64 R2, c[0x0][0x390] ;  /* 0x0000e400ff027b82 */ /* 0x000e260000000a00 */
[----:B------:R-:W1:Y:S01]  /*0250*/  LDS R5, [R6] ;  /* 0x0000000006057984 */ /* 0x000e620000000800 */
[----:B0-----:R-:W-:-:S04]  /*0260*/  IMAD.WIDE R2, R7, 0x4, R2 ;  /* 0x0000000407027825 */ /* 0x001fc800078e0202 */
[----:B-1----:R-:W-:-:S05]  /*0270*/  FADD R5, R0, R5 ;  /* 0x0000000500057221 */ /* 0x002fca0000000000 */
[----:B------:R-:W-:Y:S01]  /*0280*/  STG.E desc[UR8][R2.64], R5 ;  /* 0x0000000502007986 */ /* 0x000fe2000c101908 */
[----:B------:R-:W-:Y:S05]  /*0290*/  EXIT ;  /* 0x000000000000794d */ /* 0x000fea0003800000 */
.L_x_0:
[----:B------:R-:W-:-:S00]  /*02a0*/  BRA `(.L_x_0) ;  /* 0xfffffffc00fc7947 */ /* 0x000fc0000383ffff */
[----:B------:R-:W-:-:S00]  /*02b0*/  NOP ;  /* 0x0000000000007918 */ /* 0x000fc00000000000 */
        /* <DEDUP_REMOVED lines=12> */
.L_x_2:


//--------------------- .text._Z15matrixAddGlobalPfS_S_ii --------------------------
	.section	.text._Z15matrixAddGlobalPfS_S_ii,"ax",@progbits
	.align	128
        .global         _Z15matrixAddGlobalPfS_S_ii
        .type           _Z15matrixAddGlobalPfS_S_ii,@function
        .size           _Z15matrixAddGlobalPfS_S_ii,(.L_x_3 - _Z15matrixAddGlobalPfS_S_ii)
        .other          _Z15matrixAddGlobalPfS_S_ii,@"STO_CUDA_ENTRY STV_DEFAULT"
_Z15matrixAddGlobalPfS_S_ii:
.text._Z15matrixAddGlobalPfS_S_ii:
[----:B------:R-:W-:Y:S01]  /*0000*/  LDC R1, c[0x0][0x37c] ;  /* 0x0000df00ff017b82 */ /* 0x000fe20000000800 */
[----:B------:R-:W0:Y:S07]  /*0010*/  S2R R3, SR_TID.Y ;  /* 0x0000000000037919 */ /* 0x000e2e0000002200 */
[----:B------:R-:W0:Y:S01]  /*0020*/  S2UR UR4, SR_CTAID.Y ;  /* 0x00000000000479c3 */ /* 0x000e220000002600 */
[----:B------:R-:W1:Y:S01]  /*0030*/  LDCU.64 UR6, c[0x0][0x398] ;  /* 0x00007300ff0677ac */ /* 0x000e620008000a00 */
[----:B------:R-:W2:Y:S06]  /*0040*/  S2R R2, SR_TID.X ;  /* 0x0000000000027919 */ /* 0x000eac0000002100 */
[----:B------:R-:W0:Y:S08]  /*0050*/  LDC R0, c[0x0][0x364] ;  /* 0x0000d900ff007b82 */ /* 0x000e300000000800 */
[----:B------:R-:W2:Y:S08]  /*0060*/  S2UR UR5, SR_CTAID.X ;  /* 0x00000000000579c3 */ /* 0x000eb00000002500 */
[----:B------:R-:W2:Y:S01]  /*0070*/  LDC R7, c[0x0][0x360] ;  /* 0x0000d800ff077b82 */ /* 0x000ea20000000800 */
[----:B0-----:R-:W-:-:S05]  /*0080*/  IMAD R0, R0, UR4, R3 ;  /* 0x0000000400007c24 */ /* 0x001fca000f8e0203 */
[----:B-1----:R-:W-:Y:S01]  /*0090*/  ISETP.GE.AND P0, PT, R0, UR7, PT ;  /* 0x0000000700007c0c */ /* 0x002fe2000bf06270 */
[----:B--2---:R-:W-:-:S05]  /*00a0*/  IMAD R7, R7, UR5, R2 ;  /* 0x0000000507077c24 */ /* 0x004fca000f8e0202 */
[----:B------:R-:W-:-:S13]  /*00b0*/  ISETP.GE.OR P0, PT, R7, UR6, P0 ;  /* 0x0000000607007c0c */ /* 0x000fda0008706670 */
[----:B------:R-:W-:Y:S05]  /*00c0*/  @P0 EXIT ;  /* 0x000000000000094d */ /* 0x000fea0003800000 */
[----:B------:R-:W0:Y:S01]  /*00d0*/  LDC.64 R2, c[0x0][0x380] ;  /* 0x0000e000ff027b82 */ /* 0x000e220000000a00 */
[----:B------:R-:W1:Y:S01]  /*00e0*/  LDCU.64 UR4, c[0x0][0x358] ;  /* 0x00006b00ff0477ac */ /* 0x000e620008000a00 */
[----:B------:R-:W-:-:S06]  /*00f0*/  IMAD R9, R0, UR6, R7 ;  /* 0x0000000600097c24 */ /* 0x000fcc000f8e0207 */
[----:B------:R-:W2:Y:S08]  /*0100*/  LDC.64 R4, c[0x0][0x388] ;  /* 0x0000e200ff047b82 */ /* 0x000eb00000000a00 */
[----:B------:R-:W3:Y:S01]  /*0110*/  LDC.64 R6, c[0x0][0x390] ;  /* 0x0000e400ff067b82 */ /* 0x000ee20000000a00 */
[----:B0-----:R-:W-:-:S06]  /*0120*/  IMAD.WIDE R2, R9, 0x4, R2 ;  /* 0x0000000409027825 */ /* 0x001fcc00078e0202 */
[----:B-1----:R-:W4:Y:S01]  /*0130*/  LDG.E R2, desc[UR4][R2.64] ;  /* 0x0000000402027981 */ /* 0x002f22000c1e1900 */
[----:B--2---:R-:W-:-:S06]  /*0140*/  IMAD.WIDE R4, R9, 0x4, R4 ;  /* 0x0000000409047825 */ /* 0x004fcc00078e0204 */
[----:B------:R-:W4:Y:S01]  /*0150*/  LDG.E R5, desc[UR4][R4.64] ;  /* 0x0000000404057981 */ /* 0x000f22000c1e1900 */
[----:B---3--:R-:W-:-:S04]  /*0160*/  IMAD.WIDE R6, R9, 0x4, R6 ;  /* 0x0000000409067825 */ /* 0x008fc800078e0206 */
[----:B----4-:R-:W-:-:S05]  /*0170*/  FADD R9, R2, R5 ;  /* 0x0000000502097221 */ /* 0x010fca0000000000 */
[----:B------:R-:W-:Y:S01]  /*0180*/  STG.E desc[UR4][R6.64], R9 ;  /* 0x0000000906007986 */ /* 0x000fe2000c101904 */
[----:B------:R-:W-:Y:S05]  /*0190*/  EXIT ;  /* 0x000000000000794d */ /* 0x000fea0003800000 */
.L_x_1:
        /* <DEDUP_REMOVED lines=14> */
.L_x_3:


//--------------------- .nv.shared._Z15matrixAddSharedPfS_S_ii --------------------------
	.section	.nv.shared._Z15matrixAddSharedPfS_S_ii,"aw",@nobits
	.sectionflags	@""
	.align	4
.nv.shared._Z15matrixAddSharedPfS_S_ii:
	.zero		3072


//--------------------- .nv.shared.reserved.0     --------------------------
	.section	.nv.shared.reserved.0,"aw",@nobits
	.weak		__nv_reservedSMEM_offset_0_alias
	.size		__nv_reservedSMEM_offset_0_alias, 0, 64
	.other		__nv_reservedSMEM_offset_0_alias,@"STO_CUDA_RESERVED_SHARED STV_DEFAULT"
__nv_reservedSMEM_offset_0_alias:
	.zero		0
	.zero		64


//--------------------- .nv.constant0._Z15matrixAddSharedPfS_S_ii --------------------------
	.section	.nv.constant0._Z15matrixAddSharedPfS_S_ii,"a",@progbits
	.sectionflags	@""
	.align	4
.nv.constant0._Z15matrixAddSharedPfS_S_ii:
	.zero		928


//--------------------- .nv.constant0._Z15matrixAddGlobalPfS_S_ii --------------------------
	.section	.nv.constant0._Z15matrixAddGlobalPfS_S_ii,"a",@progbits
	.sectionflags	@""
	.align	4
.nv.constant0._Z15matrixAddGlobalPfS_S_ii:
	.zero		928


//--------------------- SYMBOLS --------------------------

	.type		.nv.reservedSmem.offset0,@object
	.size		.nv.reservedSmem.offset0,0x4
	.type		.nv.reservedSmem.cap,@object
	.size		.nv.reservedSmem.cap,0x4
